	.headerflags	@"EF_CUDA_TEXMODE_UNIFIED EF_CUDA_64BIT_ADDRESS EF_CUDA_ACCELERATORS EF_CUDA_SM90 EF_CUDA_VIRTUAL_SM(EF_CUDA_SM90)"
	.elftype	@"ET_EXEC"


//--------------------- .nv.info                  --------------------------
	.section	.nv.info,"",@"SHT_CUDA_INFO"
	.align	4


	//----- nvinfo : EIATTR_REGCOUNT
	.align		4
        /*0000*/ 	.byte	0x04, 0x2f
        /*0002*/ 	.short	(.L_1 - .L_0)
	.align		4
.L_0:
        /*0004*/ 	.word	index@(triton_poi_fused__unsafe_index_add_mul_sigmoid_sub_39)
        /*0008*/ 	.word	0x00000020


	//----- nvinfo : EIATTR_MIN_STACK_SIZE
	.align		4
.L_1:
        /*000c*/ 	.byte	0x04, 0x12
        /*000e*/ 	.short	(.L_3 - .L_2)
	.align		4
.L_2:
        /*0010*/ 	.word	index@(triton_poi_fused__unsafe_index_add_mul_sigmoid_sub_39)
        /*0014*/ 	.word	0x00000000


	//----- nvinfo : EIATTR_FRAME_SIZE
	.align		4
.L_3:
        /*0018*/ 	.byte	0x04, 0x11
        /*001a*/ 	.short	(.L_5 - .L_4)
	.align		4
.L_4:
        /*001c*/ 	.word	index@(triton_poi_fused__unsafe_index_add_mul_sigmoid_sub_39)
        /*0020*/ 	.word	0x00000000


	//----- nvinfo : EIATTR_MIN_STACK_SIZE
	.align		4
.L_5:
        /*0024*/ 	.byte	0x04, 0x12
        /*0026*/ 	.short	(.L_7 - .L_6)
	.align		4
.L_6:
        /*0028*/ 	.word	index@(triton_poi_fused__unsafe_index_add_mul_sigmoid_sub_39)
        /*002c*/ 	.word	0x00000000
.L_7:


//--------------------- .nv.info.triton_poi_fused__unsafe_index_add_mul_sigmoid_sub_39 --------------------------
	.section	.nv.info.triton_poi_fused__unsafe_index_add_mul_sigmoid_sub_39,"",@"SHT_CUDA_INFO"
	.sectionflags	@""
	.align	4


	//----- nvinfo : EIATTR_CUDA_API_VERSION
	.align		4
        /*0000*/ 	.byte	0x04, 0x37
        /*0002*/ 	.short	(.L_9 - .L_8)
.L_8:
        /*0004*/ 	.word	0x0000007c


	//----- nvinfo : EIATTR_KPARAM_INFO
	.align		4
.L_9:
        /*0008*/ 	.byte	0x04, 0x17
        /*000a*/ 	.short	(.L_11 - .L_10)
.L_10:
        /*000c*/ 	.word	0x00000000
        /*0010*/ 	.short	0x000c
        /*0012*/ 	.short	0x0060
        /*0014*/ 	.byte	0x00, 0xf0, 0x11, 0x00


	//----- nvinfo : EIATTR_KPARAM_INFO
	.align		4
.L_11:
        /*0018*/ 	.byte	0x04, 0x17
        /*001a*/ 	.short	(.L_13 - .L_12)
.L_12:
        /*001c*/ 	.word	0x00000000
        /*0020*/ 	.short	0x000b
        /*0022*/ 	.short	0x0058
        /*0024*/ 	.byte	0x00, 0xf4, 0x21, 0x00


	//----- nvinfo : EIATTR_KPARAM_INFO
	.align		4
.L_13:
        /*0028*/ 	.byte	0x04, 0x17
        /*002a*/ 	.short	(.L_15 - .L_14)
.L_14:
        /*002c*/ 	.word	0x00000000
        /*0030*/ 	.short	0x000a
        /*0032*/ 	.short	0x0050
        /*0034*/ 	.byte	0x00, 0xf4, 0x21, 0x00


	//----- nvinfo : EIATTR_KPARAM_INFO
	.align		4
.L_15:
        /*0038*/ 	.byte	0x04, 0x17
        /*003a*/ 	.short	(.L_17 - .L_16)
.L_16:
        /*003c*/ 	.word	0x00000000
        /*0040*/ 	.short	0x0009
        /*0042*/ 	.short	0x0048
        /*0044*/ 	.byte	0x00, 0xf4, 0x21, 0x00


	//----- nvinfo : EIATTR_KPARAM_INFO
	.align		4
.L_17:
        /*0048*/ 	.byte	0x04, 0x17
        /*004a*/ 	.short	(.L_19 - .L_18)
.L_18:
        /*004c*/ 	.word	0x00000000
        /*0050*/ 	.short	0x0008
        /*0052*/ 	.short	0x0040
        /*0054*/ 	.byte	0x00, 0xf4, 0x21, 0x00


	//----- nvinfo : EIATTR_KPARAM_INFO
	.align		4
.L_19:
        /*0058*/ 	.byte	0x04, 0x17
        /*005a*/ 	.short	(.L_21 - .L_20)
.L_20:
        /*005c*/ 	.word	0x00000000
        /*0060*/ 	.short	0x0007
        /*0062*/ 	.short	0x0038
        /*0064*/ 	.byte	0x00, 0xf4, 0x21, 0x00


	//----- nvinfo : EIATTR_KPARAM_INFO
	.align		4
.L_21:
        /*0068*/ 	.byte	0x04, 0x17
        /*006a*/ 	.short	(.L_23 - .L_22)
.L_22:
        /*006c*/ 	.word	0x00000000
        /*0070*/ 	.short	0x0006
        /*0072*/ 	.short	0x0030
        /*0074*/ 	.byte	0x00, 0xf4, 0x21, 0x00


	//----- nvinfo : EIATTR_KPARAM_INFO
	.align		4
.L_23:
        /*0078*/ 	.byte	0x04, 0x17
        /*007a*/ 	.short	(.L_25 - .L_24)
.L_24:
        /*007c*/ 	.word	0x00000000
        /*0080*/ 	.short	0x0005
        /*0082*/ 	.short	0x0028
        /*0084*/ 	.byte	0x00, 0xf4, 0x21, 0x00


	//----- nvinfo : EIATTR_KPARAM_INFO
	.align		4
.L_25:
        /*0088*/ 	.byte	0x04, 0x17
        /*008a*/ 	.short	(.L_27 - .L_26)
.L_26:
        /*008c*/ 	.word	0x00000000
        /*0090*/ 	.short	0x0004
        /*0092*/ 	.short	0x0020
        /*0094*/ 	.byte	0x00, 0xf4, 0x21, 0x00


	//----- nvinfo : EIATTR_KPARAM_INFO
	.align		4
.L_27:
        /*0098*/ 	.byte	0x04, 0x17
        /*009a*/ 	.short	(.L_29 - .L_28)
.L_28:
        /*009c*/ 	.word	0x00000000
        /*00a0*/ 	.short	0x0003
        /*00a2*/ 	.short	0x0018
        /*00a4*/ 	.byte	0x00, 0xf4, 0x21, 0x00


	//----- nvinfo : EIATTR_KPARAM_INFO
	.align		4
.L_29:
        /*00a8*/ 	.byte	0x04, 0x17
        /*00aa*/ 	.short	(.L_31 - .L_30)
.L_30:
        /*00ac*/ 	.word	0x00000000
        /*00b0*/ 	.short	0x0002
        /*00b2*/ 	.short	0x0010
        /*00b4*/ 	.byte	0x00, 0xf4, 0x21, 0x00


	//----- nvinfo : EIATTR_KPARAM_INFO
	.align		4
.L_31:
        /*00b8*/ 	.byte	0x04, 0x17
        /*00ba*/ 	.short	(.L_33 - .L_32)
.L_32:
        /*00bc*/ 	.word	0x00000000
        /*00c0*/ 	.short	0x0001
        /*00c2*/ 	.short	0x0008
        /*00c4*/ 	.byte	0x00, 0xf4, 0x21, 0x00


	//----- nvinfo : EIATTR_KPARAM_INFO
	.align		4
.L_33:
        /*00c8*/ 	.byte	0x04, 0x17
        /*00ca*/ 	.short	(.L_35 - .L_34)
.L_34:
        /*00cc*/ 	.word	0x00000000
        /*00d0*/ 	.short	0x0000
        /*00d2*/ 	.short	0x0000
        /*00d4*/ 	.byte	0x00, 0xf4, 0x21, 0x00


	//----- nvinfo : EIATTR_SPARSE_MMA_MASK
	.align		4
.L_35:
        /*00d8*/ 	.byte	0x03, 0x50
        /*00da*/ 	.short	0x0000


	//----- nvinfo : EIATTR_MAXREG_COUNT
	.align		4
        /*00dc*/ 	.byte	0x03, 0x1b
        /*00de*/ 	.short	0x00ff


	//----- nvinfo : EIATTR_EXIT_INSTR_OFFSETS
	.align		4
        /*00e0*/ 	.byte	0x04, 0x1c
        /*00e2*/ 	.short	(.L_37 - .L_36)


	//   ....[0]....
.L_36:
        /*00e4*/ 	.word	0x00000c60


	//----- nvinfo : EIATTR_REQNTID
	.align		4
.L_37:
        /*00e8*/ 	.byte	0x04, 0x10
        /*00ea*/ 	.short	(.L_39 - .L_38)
.L_38:
        /*00ec*/ 	.word	0x00000080
        /*00f0*/ 	.word	0x00000001
        /*00f4*/ 	.word	0x00000001


	//----- nvinfo : EIATTR_CBANK_PARAM_SIZE
	.align		4
.L_39:
        /*00f8*/ 	.byte	0x03, 0x19
        /*00fa*/ 	.short	0x0064


	//----- nvinfo : EIATTR_PARAM_CBANK
	.align		4
        /*00fc*/ 	.byte	0x04, 0x0a
        /*00fe*/ 	.short	(.L_41 - .L_40)
	.align		4
.L_40:
        /*0100*/ 	.word	index@(.nv.constant0.triton_poi_fused__unsafe_index_add_mul_sigmoid_sub_39)
        /*0104*/ 	.short	0x0210
        /*0106*/ 	.short	0x0064


	//----- nvinfo : EIATTR_SW_WAR
	.align		4
.L_41:
        /*0108*/ 	.byte	0x04, 0x36
        /*010a*/ 	.short	(.L_43 - .L_42)
.L_42:
        /*010c*/ 	.word	0x00000008
.L_43:


//--------------------- .nv.callgraph             --------------------------
	.section	.nv.callgraph,"",@"SHT_CUDA_CALLGRAPH"
	.align	4
	.sectionentsize	8
	.align		4
        /*0000*/ 	.word	0x00000000
	.align		4
        /*0004*/ 	.word	0xffffffff
	.align		4
        /*0008*/ 	.word	0x00000000
	.align		4
        /*000c*/ 	.word	0xfffffffe
	.align		4
        /*0010*/ 	.word	0x00000000
	.align		4
        /*0014*/ 	.word	0xfffffffd
	.align		4
        /*0018*/ 	.word	0x00000000
	.align		4
        /*001c*/ 	.word	0xfffffffc


//--------------------- .text.triton_poi_fused__unsafe_index_add_mul_sigmoid_sub_39 --------------------------
	.section	.text.triton_poi_fused__unsafe_index_add_mul_sigmoid_sub_39,"ax",@progbits
	.align	128
        .global         triton_poi_fused__unsafe_index_add_mul_sigmoid_sub_39
        .type           triton_poi_fused__unsafe_index_add_mul_sigmoid_sub_39,@function
        .size           triton_poi_fused__unsafe_index_add_mul_sigmoid_sub_39,(.L_x_1 - triton_poi_fused__unsafe_index_add_mul_sigmoid_sub_39)
        .other          triton_poi_fused__unsafe_index_add_mul_sigmoid_sub_39,@"STO_CUDA_ENTRY STV_DEFAULT"
triton_poi_fused__unsafe_index_add_mul_sigmoid_sub_39:
.text.triton_poi_fused__unsafe_index_add_mul_sigmoid_sub_39:
[----:B------:R-:W-:Y:S01]  /*0000*/  LDC R1, c[0x0][0x28] ;  /* 0x00000a00ff017b82 */ /* 0x000fe20000000800 */
[----:B------:R-:W1:Y:S07]  /*0010*/  S2R R2, SR_TID.X ;  /* 0x0000000000027919 */ /* 0x000e6e0000002100 */
[----:B------:R-:W2:Y:S01]  /*0020*/  LDC.64 R4, c[0x0][0x220] ;  /* 0x00008800ff047b82 */ /* 0x000ea20000000a00 */
[----:B------:R-:W-:Y:S01]  /*0030*/  ULDC.64 UR4, c[0x0][0x208] ;  /* 0x0000820000047ab9 */ /* 0x000fe20000000a00 */
[----:B------:R-:W-:Y:S01]  /*0040*/  ULDC.64 UR6, c[0x0][0x230] ;  /* 0x00008c0000067ab9 */ /* 0x000fe20000000a00 */
[----:B------:R-:W3:Y:S01]  /*0050*/  S2R R3, SR_CTAID.X ;  /* 0x0000000000037919 */ /* 0x000ee20000002500 */
[----:B------:R-:W-:-:S04]  /*0060*/  ULDC.64 UR8, c[0x0][0x260] ;  /* 0x0000980000087ab9 */ /* 0x000fc80000000a00 */
[----:B------:R-:W4:Y:S08]  /*0070*/  LDC.64 R8, c[0x0][0x238] ;  /* 0x00008e00ff087b82 */ /* 0x000f300000000a00 */
[----:B------:R-:W5:Y:S01]  /*0080*/  LDC.64 R12, c[0x0][0x248] ;  /* 0x00009200ff0c7b82 */ /* 0x000f620000000a00 */
[----:B-1----:R-:W-:-:S05]  /*0090*/  LOP3.LUT R2, R2, 0x7f, RZ, 0xc0, !PT ;  /* 0x0000007f02027812 */ /* 0x002fca00078ec0ff */
[----:B---3--:R-:W-:-:S05]  /*00a0*/  IMAD R2, R3, 0x80, R2 ;  /* 0x0000008003027824 */ /* 0x008fca00078e0202 */
[----:B------:R-:W-:-:S04]  /*00b0*/  SHF.R.S32.HI R7, RZ, 0x1f, R2 ;  /* 0x0000001fff077819 */ /* 0x000fc80000011402 */
[----:B------:R-:W-:Y:S02]  /*00c0*/  LEA.HI R10, R7, R2, RZ, 0x3 ;  /* 0x00000002070a7211 */ /* 0x000fe400078f18ff */
[----:B------:R-:W1:Y:S02]  /*00d0*/  LDC.64 R6, c[0x0][0x228] ;  /* 0x00008a00ff067b82 */ /* 0x000e640000000a00 */
[----:B------:R-:W-:Y:S02]  /*00e0*/  SHF.R.S32.HI R0, RZ, 0x3, R10 ;  /* 0x00000003ff007819 */ /* 0x000fe4000001140a */
[----:B------:R-:W-:Y:S02]  /*00f0*/  LOP3.LUT R29, R10, 0xfffffff8, RZ, 0xc0, !PT ;  /* 0xfffffff80a1d7812 */ /* 0x000fe400078ec0ff */
[----:B------:R-:W-:-:S03]  /*0100*/  LEA.HI R11, R0, R0, RZ, 0x3 ;  /* 0x00000000000b7211 */ /* 0x000fc600078f18ff */
[----:B------:R-:W-:Y:S01]  /*0110*/  IMAD.IADD R29, R2, 0x1, -R29 ;  /* 0x00000001021d7824 */ /* 0x000fe200078e0a1d */
[----:B------:R-:W-:-:S05]  /*0120*/  LOP3.LUT R11, R11, 0xfffffff8, RZ, 0xc0, !PT ;  /* 0xfffffff80b0b7812 */ /* 0x000fca00078ec0ff */
[----:B------:R-:W-:-:S04]  /*0130*/  IMAD.IADD R0, R0, 0x1, -R11 ;  /* 0x0000000100007824 */ /* 0x000fc800078e0a0b */
[----:B--2---:R-:W-:-:S06]  /*0140*/  IMAD.WIDE R4, R0, 0x8, R4 ;  /* 0x0000000800047825 */ /* 0x004fcc00078e0204 */
[----:B------:R-:W2:Y:S01]  /*0150*/  LDG.E.EL.64 R4, desc[UR4][R4.64] ;  /* 0x0000000404047981 */ /* 0x000ea2000c2e1b00 */
[----:B-1----:R-:W-:-:S06]  /*0160*/  IMAD.WIDE R6, R29, 0x8, R6 ;  /* 0x000000081d067825 */ /* 0x002fcc00078e0206 */
[----:B------:R-:W3:Y:S01]  /*0170*/  LDG.E.EL.64 R6, desc[UR4][R6.64] ;  /* 0x0000000406067981 */ /* 0x000ee2000c2e1b00 */
[----:B----4-:R-:W-:-:S06]  /*0180*/  IMAD.WIDE R10, R29, 0x8, R8 ;  /* 0x000000081d0a7825 */ /* 0x010fcc00078e0208 */
[----:B------:R-:W4:Y:S01]  /*0190*/  LDG.E.EL.64 R10, desc[UR4][R10.64] ;  /* 0x000000040a0a7981 */ /* 0x000f22000c2e1b00 */
[----:B-----5:R-:W-:-:S06]  /*01a0*/  IMAD.WIDE R8, R0, 0x8, R12 ;  /* 0x0000000800087825 */ /* 0x020fcc00078e020c */
[----:B------:R-:W5:Y:S01]  /*01b0*/  LDG.E.EL.64 R8, desc[UR4][R8.64] ;  /* 0x0000000408087981 */ /* 0x000f62000c2e1b00 */
[----:B------:R-:W-:-:S04]  /*01c0*/  SHF.R.S32.HI R3, RZ, 0x18, R3 ;  /* 0x00000018ff037819 */ /* 0x000fc80000011403 */
[----:B------:R-:W-:-:S04]  /*01d0*/  SGXT R3, R3, 0x1 ;  /* 0x000000010303781a */ /* 0x000fc80000000200 */
[----:B------:R-:W-:-:S04]  /*01e0*/  LEA.HI R3, R3, R2, RZ, 0x6 ;  /* 0x0000000203037211 */ /* 0x000fc800078f30ff */
[----:B------:R-:W-:-:S05]  /*01f0*/  SHF.R.S32.HI R3, RZ, 0x6, R3 ;  /* 0x00000006ff037819 */ /* 0x000fca0000011403 */
[----:B------:R-:W-:-:S05]  /*0200*/  IMAD.SHL.U32 R17, R3, 0x4, RZ ;  /* 0x0000000403117824 */ /* 0x000fca00078e00ff */
[----:B------:R-:W-:Y:S02]  /*0210*/  SHF.R.S32.HI R16, RZ, 0x1f, R17 ;  /* 0x0000001fff107819 */ /* 0x000fe40000011411 */
[----:B--2---:R-:W-:-:S04]  /*0220*/  SHF.R.U32.HI R13, RZ, 0x1e, R5 ;  /* 0x0000001eff0d7819 */ /* 0x004fc80000011605 */
[----:B------:R-:W-:-:S04]  /*0230*/  LOP3.LUT R13, R13, 0x2, RZ, 0xc0, !PT ;  /* 0x000000020d0d7812 */ /* 0x000fc800078ec0ff */
[----:B------:R-:W-:Y:S02]  /*0240*/  IADD3 R14, P0, R4, R13, RZ ;  /* 0x0000000d040e7210 */ /* 0x000fe40007f1e0ff */
[----:B---3--:R-:W-:-:S03]  /*0250*/  SHF.R.U32.HI R13, RZ, 0x1e, R7 ;  /* 0x0000001eff0d7819 */ /* 0x008fc60000011607 */
[----:B------:R-:W-:Y:S01]  /*0260*/  IMAD.X R15, RZ, RZ, R5, P0 ;  /* 0x000000ffff0f7224 */ /* 0x000fe200000e0605 */
[----:B------:R-:W-:Y:S02]  /*0270*/  LOP3.LUT R13, R13, 0x2, RZ, 0xc0, !PT ;  /* 0x000000020d0d7812 */ /* 0x000fe400078ec0ff */
[----:B----4-:R-:W-:Y:S02]  /*0280*/  SHF.R.U32.HI R3, RZ, 0x1e, R11 ;  /* 0x0000001eff037819 */ /* 0x010fe4000001160b */
[----:B------:R-:W-:Y:S02]  /*0290*/  IADD3 R18, P0, R6, R13, RZ ;  /* 0x0000000d06127210 */ /* 0x000fe40007f1e0ff */
[C---:B------:R-:W-:Y:S02]  /*02a0*/  LEA R5, P1, R14.reuse, R17, 0x1 ;  /* 0x000000110e057211 */ /* 0x040fe400078208ff */
[----:B------:R-:W-:Y:S01]  /*02b0*/  LOP3.LUT R3, R3, 0x2, RZ, 0xc0, !PT ;  /* 0x0000000203037812 */ /* 0x000fe200078ec0ff */
[----:B------:R-:W-:Y:S01]  /*02c0*/  IMAD.X R19, RZ, RZ, R7, P0 ;  /* 0x000000ffff137224 */ /* 0x000fe200000e0607 */
[----:B------:R-:W-:-:S02]  /*02d0*/  LEA.HI.X R14, R14, R16, R15, 0x1, P1 ;  /* 0x000000100e0e7211 */ /* 0x000fc400008f0c0f */
[----:B------:R-:W-:Y:S02]  /*02e0*/  IADD3 R4, P0, R5, R18, RZ ;  /* 0x0000001205047210 */ /* 0x000fe40007f1e0ff */
[----:B------:R-:W-:Y:S02]  /*02f0*/  IADD3 R20, P1, R10, R3, RZ ;  /* 0x000000030a147210 */ /* 0x000fe40007f3e0ff */
[----:B-----5:R-:W-:Y:S01]  /*0300*/  SHF.R.U32.HI R27, RZ, 0x1e, R9 ;  /* 0x0000001eff1b7819 */ /* 0x020fe20000011609 */
[----:B------:R-:W-:Y:S02]  /*0310*/  IMAD.X R3, R14, 0x1, R19, P0 ;  /* 0x000000010e037824 */ /* 0x000fe400000e0613 */
[----:B------:R-:W-:Y:S01]  /*0320*/  IMAD.X R21, RZ, RZ, R11, P1 ;  /* 0x000000ffff157224 */ /* 0x000fe200008e060b */
[----:B------:R-:W-:Y:S02]  /*0330*/  LOP3.LUT R27, R27, 0x2, RZ, 0xc0, !PT ;  /* 0x000000021b1b7812 */ /* 0x000fe400078ec0ff */
[C---:B------:R-:W-:Y:S01]  /*0340*/  SHF.L.U64.HI R3, R4.reuse, 0x2, R3 ;  /* 0x0000000204037819 */ /* 0x040fe20000010203 */
[----:B------:R-:W-:Y:S01]  /*0350*/  IMAD.SHL.U32 R4, R4, 0x4, RZ ;  /* 0x0000000404047824 */ /* 0x000fe200078e00ff */
[----:B------:R-:W-:-:S04]  /*0360*/  IADD3 R6, P1, R20, R5, RZ ;  /* 0x0000000514067210 */ /* 0x000fc80007f3e0ff */
[----:B------:R-:W-:Y:S01]  /*0370*/  IADD3 R12, P0, R4, UR6, RZ ;  /* 0x00000006040c7c10 */ /* 0x000fe2000ff1e0ff */
[----:B------:R-:W-:Y:S01]  /*0380*/  IMAD.X R7, R21, 0x1, R14, P1 ;  /* 0x0000000115077824 */ /* 0x000fe200008e060e */
[----:B------:R-:W-:Y:S01]  /*0390*/  IADD3 R10, P1, R4, UR8, RZ ;  /* 0x00000008040a7c10 */ /* 0x000fe2000ff3e0ff */
[C---:B------:R-:W-:Y:S01]  /*03a0*/  IMAD.SHL.U32 R5, R6.reuse, 0x4, RZ ;  /* 0x0000000406057824 */ /* 0x040fe200078e00ff */
[----:B------:R-:W-:Y:S02]  /*03b0*/  IADD3.X R13, R3, UR7, RZ, P0, !PT ;  /* 0x00000007030d7c10 */ /* 0x000fe400087fe4ff */
[----:B------:R-:W-:Y:S02]  /*03c0*/  IADD3 R27, P0, R8, R27, RZ ;  /* 0x0000001b081b7210 */ /* 0x000fe40007f1e0ff */
[----:B------:R-:W-:Y:S02]  /*03d0*/  SHF.L.U64.HI R6, R6, 0x2, R7 ;  /* 0x0000000206067819 */ /* 0x000fe40000010207 */
[----:B------:R-:W-:Y:S01]  /*03e0*/  IADD3 R14, P2, R5, UR8, RZ ;  /* 0x00000008050e7c10 */ /* 0x000fe2000ff5e0ff */
[----:B------:R-:W-:Y:S01]  /*03f0*/  IMAD.X R22, RZ, RZ, R9, P0 ;  /* 0x000000ffff167224 */ /* 0x000fe200000e0609 */
[----:B------:R1:W2:Y:S01]  /*0400*/  LDG.E.EL R7, desc[UR4][R12.64] ;  /* 0x000000040c077981 */ /* 0x0002a2000c2e1900 */
[----:B------:R-:W-:Y:S01]  /*0410*/  IMAD.SHL.U32 R9, R27, 0x2, RZ ;  /* 0x000000021b097824 */ /* 0x000fe200078e00ff */
[----:B------:R-:W-:-:S02]  /*0420*/  IADD3.X R11, R3, UR9, RZ, P1, !PT ;  /* 0x00000009030b7c10 */ /* 0x000fc40008ffe4ff */
[----:B------:R-:W-:Y:S02]  /*0430*/  IADD3.X R15, R6, UR9, RZ, P2, !PT ;  /* 0x00000009060f7c10 */ /* 0x000fe400097fe4ff */
[----:B------:R-:W-:Y:S01]  /*0440*/  SHF.L.U64.HI R27, R27, 0x1, R22 ;  /* 0x000000011b1b7819 */ /* 0x000fe20000010216 */
[----:B------:R3:W4:Y:S01]  /*0450*/  LDG.E.EL R8, desc[UR4][R10.64] ;  /* 0x000000040a087981 */ /* 0x000722000c2e1900 */
[C-C-:B------:R-:W-:Y:S01]  /*0460*/  IADD3 R18, P0, P1, R9.reuse, R18, R17.reuse ;  /* 0x0000001209127210 */ /* 0x140fe2000791e011 */
[----:B-1----:R-:W1:Y:S01]  /*0470*/  LDC.64 R12, c[0x0][0x240] ;  /* 0x00009000ff0c7b82 */ /* 0x002e620000000a00 */
[----:B------:R-:W-:Y:S02]  /*0480*/  IADD3 R20, P2, P3, R9, R20, R17 ;  /* 0x0000001409147210 */ /* 0x000fe40007b5e011 */
[C-C-:B------:R-:W-:Y:S01]  /*0490*/  IADD3.X R25, R27.reuse, R19, R16.reuse, P0, P1 ;  /* 0x000000131b197210 */ /* 0x140fe200007e2410 */
[----:B------:R-:W-:Y:S01]  /*04a0*/  IMAD.SHL.U32 R24, R18, 0x4, RZ ;  /* 0x0000000412187824 */ /* 0x000fe200078e00ff */
[----:B------:R-:W-:Y:S01]  /*04b0*/  IADD3.X R27, R27, R21, R16, P2, P3 ;  /* 0x000000151b1b7210 */ /* 0x000fe200017e6410 */
[----:B------:R-:W-:Y:S01]  /*04c0*/  IMAD.SHL.U32 R26, R20, 0x4, RZ ;  /* 0x00000004141a7824 */ /* 0x000fe200078e00ff */
[----:B------:R-:W-:Y:S01]  /*04d0*/  IADD3 R16, P0, R5, UR6, RZ ;  /* 0x0000000605107c10 */ /* 0x000fe2000ff1e0ff */
[----:B---3--:R-:W3:Y:S01]  /*04e0*/  LDC.64 R10, c[0x0][0x250] ;  /* 0x00009400ff0a7b82 */ /* 0x008ee20000000a00 */
[----:B------:R-:W-:Y:S01]  /*04f0*/  SHF.L.U64.HI R25, R18, 0x2, R25 ;  /* 0x0000000212197819 */ /* 0x000fe20000010219 */
[----:B------:R5:W2:Y:S01]  /*0500*/  LDG.E.EL R9, desc[UR4][R14.64] ;  /* 0x000000040e097981 */ /* 0x000aa2000c2e1900 */
[----:B------:R-:W-:-:S02]  /*0510*/  IADD3 R18, P1, R24, UR8, RZ ;  /* 0x0000000818127c10 */ /* 0x000fc4000ff3e0ff */
[----:B------:R-:W-:Y:S02]  /*0520*/  IADD3.X R17, R6, UR7, RZ, P0, !PT ;  /* 0x0000000706117c10 */ /* 0x000fe400087fe4ff */
[----:B------:R-:W-:Y:S02]  /*0530*/  SHF.L.U64.HI R27, R20, 0x2, R27 ;  /* 0x00000002141b7819 */ /* 0x000fe4000001021b */
[----:B------:R-:W-:Y:S01]  /*0540*/  IADD3.X R19, R25, UR9, RZ, P1, !PT ;  /* 0x0000000919137c10 */ /* 0x000fe20008ffe4ff */
[----:B------:R-:W2:Y:S01]  /*0550*/  LDG.E.EL R16, desc[UR4][R16.64] ;  /* 0x0000000410107981 */ /* 0x000ea2000c2e1900 */
[----:B-----5:R-:W-:Y:S02]  /*0560*/  IADD3 R14, P0, R26, UR8, RZ ;  /* 0x000000081a0e7c10 */ /* 0x020fe4000ff1e0ff */
[----:B------:R-:W-:Y:S01]  /*0570*/  IADD3 R22, P1, R26, UR6, RZ ;  /* 0x000000061a167c10 */ /* 0x000fe2000ff3e0ff */
[----:B------:R-:W5:Y:S01]  /*0580*/  LDG.E.EL R18, desc[UR4][R18.64] ;  /* 0x0000000412127981 */ /* 0x000f62000c2e1900 */
[----:B------:R-:W-:-:S02]  /*0590*/  IADD3.X R15, R27, UR9, RZ, P0, !PT ;  /* 0x000000091b0f7c10 */ /* 0x000fc400087fe4ff */
[----:B------:R-:W-:Y:S02]  /*05a0*/  IADD3 R20, P0, R24, UR6, RZ ;  /* 0x0000000618147c10 */ /* 0x000fe4000ff1e0ff */
[----:B------:R-:W-:Y:S01]  /*05b0*/  IADD3.X R23, R27, UR7, RZ, P1, !PT ;  /* 0x000000071b177c10 */ /* 0x000fe20008ffe4ff */
[----:B-1----:R-:W-:Y:S01]  /*05c0*/  IMAD.WIDE R12, R29, 0x4, R12 ;  /* 0x000000041d0c7825 */ /* 0x002fe200078e020c */
[----:B------:R-:W-:Y:S01]  /*05d0*/  IADD3.X R21, R25, UR7, RZ, P0, !PT ;  /* 0x0000000719157c10 */ /* 0x000fe200087fe4ff */
[----:B------:R-:W5:Y:S01]  /*05e0*/  LDG.E.EL R14, desc[UR4][R14.64] ;  /* 0x000000040e0e7981 */ /* 0x000f62000c2e1900 */
[----:B------:R-:W-:-:S03]  /*05f0*/  ULDC.64 UR6, c[0x0][0x258] ;  /* 0x0000960000067ab9 */ /* 0x000fc60000000a00 */
[----:B------:R-:W5:Y:S04]  /*0600*/  LDG.E.EL R20, desc[UR4][R20.64] ;  /* 0x0000000414147981 */ /* 0x000f68000c2e1900 */
[----:B------:R-:W5:Y:S01]  /*0610*/  LDG.E.EL R23, desc[UR4][R22.64] ;  /* 0x0000000416177981 */ /* 0x000f62000c2e1900 */
[----:B---3--:R-:W-:-:S03]  /*0620*/  IMAD.WIDE R10, R0, 0x4, R10 ;  /* 0x00000004000a7825 */ /* 0x008fc600078e020a */
[----:B------:R-:W3:Y:S04]  /*0630*/  LDG.E.EL R12, desc[UR4][R12.64] ;  /* 0x000000040c0c7981 */ /* 0x000ee8000c2e1900 */
[----:B------:R1:W3:Y:S01]  /*0640*/  LDG.E.EL R0, desc[UR4][R10.64] ;  /* 0x000000040a007981 */ /* 0x0002e2000c2e1900 */
[----:B------:R-:W-:Y:S02]  /*0650*/  IADD3 R28, P0, R4, UR6, RZ ;  /* 0x00000006041c7c10 */ /* 0x000fe4000ff1e0ff */
[----:B------:R-:W-:Y:S02]  /*0660*/  IADD3 R24, P1, R24, UR6, RZ ;  /* 0x0000000618187c10 */ /* 0x000fe4000ff3e0ff */
[----:B------:R-:W-:Y:S01]  /*0670*/  IADD3.X R29, R3, UR7, RZ, P0, !PT ;  /* 0x00000007031d7c10 */ /* 0x000fe200087fe4ff */
[----:B-1----:R-:W1:Y:S01]  /*0680*/  LDC.64 R10, c[0x0][0x268] ;  /* 0x00009a00ff0a7b82 */ /* 0x002e620000000a00 */
[----:B------:R-:W-:-:S03]  /*0690*/  IADD3.X R25, R25, UR7, RZ, P1, !PT ;  /* 0x0000000719197c10 */ /* 0x000fc60008ffe4ff */
[----:B------:R-:W3:Y:S01]  /*06a0*/  LDG.E.EL R28, desc[UR4][R28.64] ;  /* 0x000000041c1c7981 */ /* 0x000ee2000c2e1900 */
[----:B------:R-:W-:Y:S02]  /*06b0*/  IADD3 R4, P0, R5, UR6, RZ ;  /* 0x0000000605047c10 */ /* 0x000fe4000ff1e0ff */
[----:B------:R-:W-:Y:S01]  /*06c0*/  IADD3 R26, P1, R26, UR6, RZ ;  /* 0x000000061a1a7c10 */ /* 0x000fe2000ff3e0ff */
[----:B------:R-:W3:Y:S01]  /*06d0*/  LDG.E.EL R24, desc[UR4][R24.64] ;  /* 0x0000000418187981 */ /* 0x000ee2000c2e1900 */
[----:B------:R-:W-:Y:S02]  /*06e0*/  IADD3.X R5, R6, UR7, RZ, P0, !PT ;  /* 0x0000000706057c10 */ /* 0x000fe400087fe4ff */
[----:B------:R-:W-:-:S03]  /*06f0*/  IADD3.X R27, R27, UR7, RZ, P1, !PT ;  /* 0x000000071b1b7c10 */ /* 0x000fc60008ffe4ff */
[----:B------:R1:W3:Y:S04]  /*0700*/  LDG.E.EL R4, desc[UR4][R4.64] ;  /* 0x0000000404047981 */ /* 0x0002e8000c2e1900 */
[----:B------:R-:W3:Y:S01]  /*0710*/  LDG.E.EL R26, desc[UR4][R26.64] ;  /* 0x000000041a1a7981 */ /* 0x000ee2000c2e1900 */
[----:B-1----:R-:W-:-:S06]  /*0720*/  IMAD.WIDE R10, R2, 0x4, R10 ;  /* 0x00000004020a7825 */ /* 0x002fcc00078e020a */
[----:B------:R1:W3:Y:S01]  /*0730*/  LDG.E R10, desc[UR4][R10.64] ;  /* 0x000000040a0a7981 */ /* 0x0002e2000c1e1900 */
[----:B----4-:R-:W-:-:S04]  /*0740*/  FADD R8, RZ, -R8 ;  /* 0x80000008ff087221 */ /* 0x010fc80000000000 */
[----:B------:R-:W-:-:S05]  /*0750*/  FMUL R8, R8, 1.4426950216293334961 ;  /* 0x3fb8aa3b08087820 */ /* 0x000fca0000400000 */
[----:B------:R-:W-:Y:S01]  /*0760*/  FSETP.GEU.AND P0, PT, R8, -126, PT ;  /* 0xc2fc00000800780b */ /* 0x000fe20003f0e000 */
[----:B--2---:R-:W-:-:S04]  /*0770*/  FADD R9, RZ, -R9 ;  /* 0x80000009ff097221 */ /* 0x004fc80000000000 */
[----:B------:R-:W-:Y:S01]  /*0780*/  FMUL R9, R9, 1.4426950216293334961 ;  /* 0x3fb8aa3b09097820 */ /* 0x000fe20000400000 */
[----:B-----5:R-:W-:Y:S01]  /*0790*/  FADD R18, RZ, -R18 ;  /* 0x80000012ff127221 */ /* 0x020fe20000000000 */
[----:B------:R-:W-:-:S03]  /*07a0*/  FADD R16, -R7, R16 ;  /* 0x0000001007107221 */ /* 0x000fc60000000100 */
[----:B------:R-:W-:-:S03]  /*07b0*/  FMUL R18, R18, 1.4426950216293334961 ;  /* 0x3fb8aa3b12127820 */ /* 0x000fc60000400000 */
[----:B------:R-:W-:Y:S01]  /*07c0*/  @!P0 FMUL R8, R8, 0.5 ;  /* 0x3f00000008088820 */ /* 0x000fe20000400000 */
[----:B------:R-:W-:Y:S01]  /*07d0*/  FADD R14, RZ, -R14 ;  /* 0x8000000eff0e7221 */ /* 0x000fe20000000000 */
[----:B------:R-:W-:Y:S02]  /*07e0*/  FSETP.GEU.AND P2, PT, R18, -126, PT ;  /* 0xc2fc00001200780b */ /* 0x000fe40003f4e000 */
[----:B------:R-:W-:Y:S01]  /*07f0*/  FSETP.GEU.AND P1, PT, R9, -126, PT ;  /* 0xc2fc00000900780b */ /* 0x000fe20003f2e000 */
[----:B------:R-:W-:Y:S01]  /*0800*/  FMUL R14, R14, 1.4426950216293334961 ;  /* 0x3fb8aa3b0e0e7820 */ /* 0x000fe20000400000 */
[----:B------:R-:W-:Y:S01]  /*0810*/  FADD R23, -R20, R23 ;  /* 0x0000001714177221 */ /* 0x000fe20000000100 */
[----:B---3--:R-:W-:-:S03]  /*0820*/  FFMA R7, R12, R16, R7 ;  /* 0x000000100c077223 */ /* 0x008fc60000000007 */
[----:B------:R-:W-:Y:S01]  /*0830*/  FFMA R20, R12, R23, R20 ;  /* 0x000000170c147223 */ /* 0x000fe20000000014 */
[----:B------:R-:W2:Y:S01]  /*0840*/  MUFU.EX2 R8, R8 ;  /* 0x0000000800087308 */ /* 0x000ea20000000800 */
[----:B------:R-:W-:Y:S02]  /*0850*/  FSETP.GEU.AND P3, PT, R14, -126, PT ;  /* 0xc2fc00000e00780b */ /* 0x000fe40003f6e000 */
[----:B------:R-:W-:-:S04]  /*0860*/  FADD R20, -R7, R20 ;  /* 0x0000001407147221 */ /* 0x000fc80000000100 */
[----:B------:R-:W-:Y:S01]  /*0870*/  FFMA R20, R0, R20, R7 ;  /* 0x0000001400147223 */ /* 0x000fe20000000007 */
[----:B------:R-:W-:Y:S01]  /*0880*/  @!P2 FMUL R18, R18, 0.5 ;  /* 0x3f0000001212a820 */ /* 0x000fe20000400000 */
[----:B------:R-:W-:Y:S02]  /*0890*/  @!P1 FMUL R9, R9, 0.5 ;  /* 0x3f00000009099820 */ /* 0x000fe40000400000 */
[----:B------:R-:W-:Y:S01]  /*08a0*/  FADD R20, RZ, -R20 ;  /* 0x80000014ff147221 */ /* 0x000fe20000000000 */
[----:B------:R-:W3:Y:S03]  /*08b0*/  MUFU.EX2 R3, R18 ;  /* 0x0000001200037308 */ /* 0x000ee60000000800 */
[----:B------:R-:W-:Y:S01]  /*08c0*/  FMUL R20, R20, 1.4426950216293334961 ;  /* 0x3fb8aa3b14147820 */ /* 0x000fe20000400000 */
[----:B------:R-:W-:Y:S01]  /*08d0*/  @!P3 FMUL R14, R14, 0.5 ;  /* 0x3f0000000e0eb820 */ /* 0x000fe20000400000 */
[----:B--2---:R-:W-:-:S03]  /*08e0*/  @!P0 FMUL R8, R8, R8 ;  /* 0x0000000808088220 */ /* 0x004fc60000400000 */
[----:B------:R-:W2:Y:S01]  /*08f0*/  MUFU.EX2 R9, R9 ;  /* 0x0000000900097308 */ /* 0x000ea20000000800 */
[----:B------:R-:W-:-:S07]  /*0900*/  FSETP.GEU.AND P0, PT, R20, -126, PT ;  /* 0xc2fc00001400780b */ /* 0x000fce0003f0e000 */
[----:B------:R-:W4:Y:S01]  /*0910*/  MUFU.EX2 R7, R14 ;  /* 0x0000000e00077308 */ /* 0x000f220000000800 */
[----:B------:R-:W-:Y:S01]  /*0920*/  FADD R8, R8, 1 ;  /* 0x3f80000008087421 */ /* 0x000fe20000000000 */
[----:B---3--:R-:W-:-:S04]  /*0930*/  @!P2 FMUL R3, R3, R3 ;  /* 0x000000030303a220 */ /* 0x008fc80000400000 */
[----:B------:R-:W-:Y:S01]  /*0940*/  @!P0 FMUL R20, R20, 0.5 ;  /* 0x3f00000014148820 */ /* 0x000fe20000400000 */
[----:B--2---:R-:W-:Y:S01]  /*0950*/  @!P1 FMUL R9, R9, R9 ;  /* 0x0000000909099220 */ /* 0x004fe20000400000 */
[----:B------:R-:W-:Y:S01]  /*0960*/  FADD R6, R3, 1 ;  /* 0x3f80000003067421 */ /* 0x000fe20000000000 */
[----:B------:R-:W-:Y:S01]  /*0970*/  FSETP.GT.AND P1, PT, R8, 8.50705917302346158658e+37, PT ;  /* 0x7e8000000800780b */ /* 0x000fe20003f24000 */
[----:B0-----:R-:W0:Y:S01]  /*0980*/  MUFU.EX2 R5, R20 ;  /* 0x0000001400057308 */ /* 0x001e220000000800 */
[----:B----4-:R-:W-:Y:S02]  /*0990*/  @!P3 FMUL R7, R7, R7 ;  /* 0x000000070707b220 */ /* 0x010fe40000400000 */
[----:B------:R-:W-:Y:S01]  /*09a0*/  FSETP.GT.AND P4, PT, R6, 8.50705917302346158658e+37, PT ;  /* 0x7e8000000600780b */ /* 0x000fe20003f84000 */
[----:B------:R-:W-:Y:S01]  /*09b0*/  FADD R9, R9, 1 ;  /* 0x3f80000009097421 */ /* 0x000fe20000000000 */
[----:B------:R-:W-:-:S04]  /*09c0*/  FADD R16, R7, 1 ;  /* 0x3f80000007107421 */ /* 0x000fc80000000000 */
[----:B------:R-:W-:Y:S02]  /*09d0*/  FSETP.GT.AND P2, PT, R9, 8.50705917302346158658e+37, PT ;  /* 0x7e8000000900780b */ /* 0x000fe40003f44000 */
[----:B------:R-:W-:Y:S01]  /*09e0*/  FSETP.GT.AND P3, PT, R16, 8.50705917302346158658e+37, PT ;  /* 0x7e8000001000780b */ /* 0x000fe20003f64000 */
[----:B------:R-:W-:Y:S01]  /*09f0*/  @P1 FMUL R8, R8, 0.25 ;  /* 0x3e80000008081820 */ /* 0x000fe20000400000 */
[----:B0-----:R-:W-:-:S03]  /*0a00*/  @!P0 FMUL R5, R5, R5 ;  /* 0x0000000505058220 */ /* 0x001fc60000400000 */
[----:B------:R-:W-:Y:S02]  /*0a10*/  @P4 FMUL R6, R6, 0.25 ;  /* 0x3e80000006064820 */ /* 0x000fe40000400000 */
[----:B------:R-:W0:Y:S01]  /*0a20*/  MUFU.RCP R8, R8 ;  /* 0x0000000800087308 */ /* 0x000e220000001000 */
[----:B------:R-:W-:Y:S01]  /*0a30*/  FADD R5, R5, 1 ;  /* 0x3f80000005057421 */ /* 0x000fe20000000000 */
[----:B------:R-:W-:Y:S02]  /*0a40*/  IMAD.MOV.U32 R3, RZ, RZ, 0x3e800000 ;  /* 0x3e800000ff037424 */ /* 0x000fe400078e00ff */
[----:B------:R-:W-:Y:S02]  /*0a50*/  @P2 FMUL R9, R9, 0.25 ;  /* 0x3e80000009092820 */ /* 0x000fe40000400000 */
[----:B------:R-:W-:Y:S02]  /*0a60*/  @P3 FMUL R16, R16, 0.25 ;  /* 0x3e80000010103820 */ /* 0x000fe40000400000 */
[----:B------:R-:W2:Y:S01]  /*0a70*/  MUFU.RCP R6, R6 ;  /* 0x0000000600067308 */ /* 0x000ea20000001000 */
[----:B------:R-:W-:-:S02]  /*0a80*/  FSETP.GT.AND P0, PT, R5, 8.50705917302346158658e+37, PT ;  /* 0x7e8000000500780b */ /* 0x000fc40003f04000 */
[----:B------:R-:W-:-:S05]  /*0a90*/  FSEL R7, R3, 1, P1 ;  /* 0x3f80000003077808 */ /* 0x000fca0000800000 */
[----:B------:R3:W4:Y:S01]  /*0aa0*/  MUFU.RCP R13, R9 ;  /* 0x00000009000d7308 */ /* 0x0007220000001000 */
[----:B0-----:R-:W-:-:S07]  /*0ab0*/  FMUL R7, R8, R7 ;  /* 0x0000000708077220 */ /* 0x001fce0000400000 */
[----:B------:R-:W0:Y:S01]  /*0ac0*/  MUFU.RCP R16, R16 ;  /* 0x0000001000107308 */ /* 0x000e220000001000 */
[C---:B---3--:R-:W-:Y:S01]  /*0ad0*/  FSEL R9, R3.reuse, 1, P4 ;  /* 0x3f80000003097808 */ /* 0x048fe20002000000 */
[----:B-1----:R-:W-:Y:S01]  /*0ae0*/  FMUL R11, R28, R7 ;  /* 0x000000071c0b7220 */ /* 0x002fe20000400000 */
[----:B------:R-:W-:Y:S01]  /*0af0*/  FSEL R14, R3, 1, P2 ;  /* 0x3f800000030e7808 */ /* 0x000fe20001000000 */
[----:B------:R-:W-:Y:S01]  /*0b00*/  @P0 FMUL R5, R5, 0.25 ;  /* 0x3e80000005050820 */ /* 0x000fe20000400000 */
[----:B------:R-:W-:Y:S01]  /*0b10*/  FSEL R17, R3, 1, P3 ;  /* 0x3f80000003117808 */ /* 0x000fe20001800000 */
[----:B--2---:R-:W-:Y:S02]  /*0b20*/  FMUL R15, R6, R9 ;  /* 0x00000009060f7220 */ /* 0x004fe40000400000 */
[----:B------:R-:W1:Y:S01]  /*0b30*/  LDC.64 R8, c[0x0][0x210] ;  /* 0x00008400ff087b82 */ /* 0x000e620000000a00 */
[----:B----4-:R-:W-:Y:S01]  /*0b40*/  FMUL R13, R13, R14 ;  /* 0x0000000e0d0d7220 */ /* 0x010fe20000400000 */
[----:B------:R-:W-:Y:S01]  /*0b50*/  FMUL R15, R24, R15 ;  /* 0x0000000f180f7220 */ /* 0x000fe20000400000 */
[----:B------:R-:W2:Y:S05]  /*0b60*/  MUFU.RCP R5, R5 ;  /* 0x0000000500057308 */ /* 0x000eaa0000001000 */
[----:B------:R-:W3:Y:S01]  /*0b70*/  LDC.64 R6, c[0x0][0x218] ;  /* 0x00008600ff067b82 */ /* 0x000ee20000000a00 */
[----:B0-----:R-:W-:Y:S01]  /*0b80*/  FMUL R16, R16, R17 ;  /* 0x0000001110107220 */ /* 0x001fe20000400000 */
[----:B------:R-:W-:-:S03]  /*0b90*/  FFMA R4, R4, R13, -R11 ;  /* 0x0000000d04047223 */ /* 0x000fc6000000080b */
[----:B------:R-:W-:Y:S01]  /*0ba0*/  FFMA R16, R26, R16, -R15 ;  /* 0x000000101a107223 */ /* 0x000fe2000000080f */
[----:B------:R-:W-:-:S03]  /*0bb0*/  FFMA R11, R12, R4, R11 ;  /* 0x000000040c0b7223 */ /* 0x000fc6000000000b */
[----:B------:R-:W-:Y:S01]  /*0bc0*/  FFMA R16, R12, R16, R15 ;  /* 0x000000100c107223 */ /* 0x000fe2000000000f */
[----:B------:R-:W-:-:S03]  /*0bd0*/  FSEL R4, R3, 1, P0 ;  /* 0x3f80000003047808 */ /* 0x000fc60000000000 */
[----:B------:R-:W-:Y:S02]  /*0be0*/  FADD R16, -R11, R16 ;  /* 0x000000100b107221 */ /* 0x000fe40000000100 */
[----:B--2---:R-:W-:Y:S02]  /*0bf0*/  FMUL R3, R5, R4 ;  /* 0x0000000405037220 */ /* 0x004fe40000400000 */
[----:B------:R-:W-:Y:S01]  /*0c00*/  FFMA R11, R0, R16, R11 ;  /* 0x00000010000b7223 */ /* 0x000fe2000000000b */
[----:B-1----:R-:W-:-:S04]  /*0c10*/  IMAD.WIDE R8, R2, 0x4, R8 ;  /* 0x0000000402087825 */ /* 0x002fc800078e0208 */
[----:B------:R-:W-:Y:S01]  /*0c20*/  FFMA R11, R10, R3, R11 ;  /* 0x000000030a0b7223 */ /* 0x000fe2000000000b */
[----:B---3--:R-:W-:Y:S01]  /*0c30*/  IMAD.WIDE R6, R2, 0x4, R6 ;  /* 0x0000000402067825 */ /* 0x008fe200078e0206 */
[----:B------:R-:W-:Y:S04]  /*0c40*/  STG.E desc[UR4][R8.64], R3 ;  /* 0x0000000308007986 */ /* 0x000fe8000c101904 */
[----:B------:R-:W-:Y:S01]  /*0c50*/  STG.E desc[UR4][R6.64], R11 ;  /* 0x0000000b06007986 */ /* 0x000fe2000c101904 */
[----:B------:R-:W-:Y:S05]  /*0c60*/  EXIT ;  /* 0x000000000000794d */ /* 0x000fea0003800000 */
.L_x_0:
[----:B------:R-:W-:-:S00]  /*0c70*/  BRA `(.L_x_0) ;  /* 0xfffffffc00fc7947 */ /* 0x000fc0000383ffff */
[----:B------:R-:W-:-:S00]  /*0c80*/  NOP ;  /* 0x0000000000007918 */ /* 0x000fc00000000000 */
[----:B------:R-:W-:-:S00]  /*0c90*/  NOP ;  /* 0x0000000000007918 */ /* 0x000fc00000000000 */
[----:B------:R-:W-:-:S00]  /*0ca0*/  NOP ;  /* 0x0000000000007918 */ /* 0x000fc00000000000 */
[----:B------:R-:W-:-:S00]  /*0cb0*/  NOP ;  /* 0x0000000000007918 */ /* 0x000fc00000000000 */
[----:B------:R-:W-:-:S00]  /*0cc0*/  NOP ;  /* 0x0000000000007918 */ /* 0x000fc00000000000 */
[----:B------:R-:W-:-:S00]  /*0cd0*/  NOP ;  /* 0x0000000000007918 */ /* 0x000fc00000000000 */
[----:B------:R-:W-:-:S00]  /*0ce0*/  NOP ;  /* 0x0000000000007918 */ /* 0x000fc00000000000 */
[----:B------:R-:W-:-:S00]  /*0cf0*/  NOP ;  /* 0x0000000000007918 */ /* 0x000fc00000000000 */
.L_x_1:


//--------------------- .nv.constant0.triton_poi_fused__unsafe_index_add_mul_sigmoid_sub_39 --------------------------
	.section	.nv.constant0.triton_poi_fused__unsafe_index_add_mul_sigmoid_sub_39,"a",@progbits
	.sectionflags	@""
	.align	4
.nv.constant0.triton_poi_fused__unsafe_index_add_mul_sigmoid_sub_39:
	.zero		628
